	.headerflags	@"EF_CUDA_TEXMODE_UNIFIED EF_CUDA_64BIT_ADDRESS EF_CUDA_ACCELERATORS EF_CUDA_SM90 EF_CUDA_VIRTUAL_SM(EF_CUDA_SM90)"
	.elftype	@"ET_EXEC"


//--------------------- .nv.info                  --------------------------
	.section	.nv.info,"",@"SHT_CUDA_INFO"
	.align	4


	//----- nvinfo : EIATTR_REGCOUNT
	.align		4
        /*0000*/ 	.byte	0x04, 0x2f
        /*0002*/ 	.short	(.L_3 - .L_2)
	.align		4
.L_2:
        /*0004*/ 	.word	index@(triton_poi_fused__native_batch_norm_legit_no_training_clone_convolution_2)
        /*0008*/ 	.word	0x00000018


	//----- nvinfo : EIATTR_MIN_STACK_SIZE
	.align		4
.L_3:
        /*000c*/ 	.byte	0x04, 0x12
        /*000e*/ 	.short	(.L_5 - .L_4)
	.align		4
.L_4:
        /*0010*/ 	.word	index@(triton_poi_fused__native_batch_norm_legit_no_training_clone_convolution_2)
        /*0014*/ 	.word	0x00000000


	//----- nvinfo : EIATTR_FRAME_SIZE
	.align		4
.L_5:
        /*0018*/ 	.byte	0x04, 0x11
        /*001a*/ 	.short	(.L_7 - .L_6)
	.align		4
.L_6:
        /*001c*/ 	.word	index@(triton_poi_fused__native_batch_norm_legit_no_training_clone_convolution_2)
        /*0020*/ 	.word	0x00000000


	//----- nvinfo : EIATTR_MIN_STACK_SIZE
	.align		4
.L_7:
        /*0024*/ 	.byte	0x04, 0x12
        /*0026*/ 	.short	(.L_9 - .L_8)
	.align		4
.L_8:
        /*0028*/ 	.word	index@(triton_poi_fused__native_batch_norm_legit_no_training_clone_convolution_2)
        /*002c*/ 	.word	0x00000000
.L_9:


//--------------------- .nv.info.triton_poi_fused__native_batch_norm_legit_no_training_clone_convolution_2 --------------------------
	.section	.nv.info.triton_poi_fused__native_batch_norm_legit_no_training_clone_convolution_2,"",@"SHT_CUDA_INFO"
	.sectionflags	@""
	.align	4


	//----- nvinfo : EIATTR_CUDA_API_VERSION
	.align		4
        /*0000*/ 	.byte	0x04, 0x37
        /*0002*/ 	.short	(.L_11 - .L_10)
.L_10:
        /*0004*/ 	.word	0x0000007c


	//----- nvinfo : EIATTR_KPARAM_INFO
	.align		4
.L_11:
        /*0008*/ 	.byte	0x04, 0x17
        /*000a*/ 	.short	(.L_13 - .L_12)
.L_12:
        /*000c*/ 	.word	0x00000000
        /*0010*/ 	.short	0x0007
        /*0012*/ 	.short	0x0038
        /*0014*/ 	.byte	0x00, 0xf0, 0x11, 0x00


	//----- nvinfo : EIATTR_KPARAM_INFO
	.align		4
.L_13:
        /*0018*/ 	.byte	0x04, 0x17
        /*001a*/ 	.short	(.L_15 - .L_14)
.L_14:
        /*001c*/ 	.word	0x00000000
        /*0020*/ 	.short	0x0006
        /*0022*/ 	.short	0x0030
        /*0024*/ 	.byte	0x00, 0xf4, 0x21, 0x00


	//----- nvinfo : EIATTR_KPARAM_INFO
	.align		4
.L_15:
        /*0028*/ 	.byte	0x04, 0x17
        /*002a*/ 	.short	(.L_17 - .L_16)
.L_16:
        /*002c*/ 	.word	0x00000000
        /*0030*/ 	.short	0x0005
        /*0032*/ 	.short	0x0028
        /*0034*/ 	.byte	0x00, 0xf4, 0x21, 0x00


	//----- nvinfo : EIATTR_KPARAM_INFO
	.align		4
.L_17:
        /*0038*/ 	.byte	0x04, 0x17
        /*003a*/ 	.short	(.L_19 - .L_18)
.L_18:
        /*003c*/ 	.word	0x00000000
        /*0040*/ 	.short	0x0004
        /*0042*/ 	.short	0x0020
        /*0044*/ 	.byte	0x00, 0xf4, 0x21, 0x00


	//----- nvinfo : EIATTR_KPARAM_INFO
	.align		4
.L_19:
        /*0048*/ 	.byte	0x04, 0x17
        /*004a*/ 	.short	(.L_21 - .L_20)
.L_20:
        /*004c*/ 	.word	0x00000000
        /*0050*/ 	.short	0x0003
        /*0052*/ 	.short	0x0018
        /*0054*/ 	.byte	0x00, 0xf4, 0x21, 0x00


	//----- nvinfo : EIATTR_KPARAM_INFO
	.align		4
.L_21:
        /*0058*/ 	.byte	0x04, 0x17
        /*005a*/ 	.short	(.L_23 - .L_22)
.L_22:
        /*005c*/ 	.word	0x00000000
        /*0060*/ 	.short	0x0002
        /*0062*/ 	.short	0x0010
        /*0064*/ 	.byte	0x00, 0xf4, 0x21, 0x00


	//----- nvinfo : EIATTR_KPARAM_INFO
	.align		4
.L_23:
        /*0068*/ 	.byte	0x04, 0x17
        /*006a*/ 	.short	(.L_25 - .L_24)
.L_24:
        /*006c*/ 	.word	0x00000000
        /*0070*/ 	.short	0x0001
        /*0072*/ 	.short	0x0008
        /*0074*/ 	.byte	0x00, 0xf4, 0x21, 0x00


	//----- nvinfo : EIATTR_KPARAM_INFO
	.align		4
.L_25:
        /*0078*/ 	.byte	0x04, 0x17
        /*007a*/ 	.short	(.L_27 - .L_26)
.L_26:
        /*007c*/ 	.word	0x00000000
        /*0080*/ 	.short	0x0000
        /*0082*/ 	.short	0x0000
        /*0084*/ 	.byte	0x00, 0xf4, 0x21, 0x00


	//----- nvinfo : EIATTR_SPARSE_MMA_MASK
	.align		4
.L_27:
        /*0088*/ 	.byte	0x03, 0x50
        /*008a*/ 	.short	0x0000


	//----- nvinfo : EIATTR_MAXREG_COUNT
	.align		4
        /*008c*/ 	.byte	0x03, 0x1b
        /*008e*/ 	.short	0x00ff


	//----- nvinfo : EIATTR_EXIT_INSTR_OFFSETS
	.align		4
        /*0090*/ 	.byte	0x04, 0x1c
        /*0092*/ 	.short	(.L_29 - .L_28)


	//   ....[0]....
.L_28:
        /*0094*/ 	.word	0x00000450


	//   ....[1]....
        /*0098*/ 	.word	0x00000470


	//----- nvinfo : EIATTR_REQNTID
	.align		4
.L_29:
        /*009c*/ 	.byte	0x04, 0x10
        /*009e*/ 	.short	(.L_31 - .L_30)
.L_30:
        /*00a0*/ 	.word	0x00000080
        /*00a4*/ 	.word	0x00000001
        /*00a8*/ 	.word	0x00000001


	//----- nvinfo : EIATTR_CBANK_PARAM_SIZE
	.align		4
.L_31:
        /*00ac*/ 	.byte	0x03, 0x19
        /*00ae*/ 	.short	0x003c


	//----- nvinfo : EIATTR_PARAM_CBANK
	.align		4
        /*00b0*/ 	.byte	0x04, 0x0a
        /*00b2*/ 	.short	(.L_33 - .L_32)
	.align		4
.L_32:
        /*00b4*/ 	.word	index@(.nv.constant0.triton_poi_fused__native_batch_norm_legit_no_training_clone_convolution_2)
        /*00b8*/ 	.short	0x0210
        /*00ba*/ 	.short	0x003c


	//----- nvinfo : EIATTR_SW_WAR
	.align		4
.L_33:
        /*00bc*/ 	.byte	0x04, 0x36
        /*00be*/ 	.short	(.L_35 - .L_34)
.L_34:
        /*00c0*/ 	.word	0x00000008
.L_35:


//--------------------- .nv.callgraph             --------------------------
	.section	.nv.callgraph,"",@"SHT_CUDA_CALLGRAPH"
	.align	4
	.sectionentsize	8
	.align		4
        /*0000*/ 	.word	0x00000000
	.align		4
        /*0004*/ 	.word	0xffffffff
	.align		4
        /*0008*/ 	.word	0x00000000
	.align		4
        /*000c*/ 	.word	0xfffffffe
	.align		4
        /*0010*/ 	.word	0x00000000
	.align		4
        /*0014*/ 	.word	0xfffffffd
	.align		4
        /*0018*/ 	.word	0x00000000
	.align		4
        /*001c*/ 	.word	0xfffffffc


//--------------------- .nv.constant4             --------------------------
	.section	.nv.constant4,"a",@progbits
	.align	8
	.align		8
.nv.constant4:
        /*0000*/ 	.dword	_$_str
	.align		8
        /*0008*/ 	.dword	_$_str_$_2


//--------------------- .text.triton_poi_fused__native_batch_norm_legit_no_training_clone_convolution_2 --------------------------
	.section	.text.triton_poi_fused__native_batch_norm_legit_no_training_clone_convolution_2,"ax",@progbits
	.align	128
        .global         triton_poi_fused__native_batch_norm_legit_no_training_clone_convolution_2
        .type           triton_poi_fused__native_batch_norm_legit_no_training_clone_convolution_2,@function
        .size           triton_poi_fused__native_batch_norm_legit_no_training_clone_convolution_2,(.L_x_1 - triton_poi_fused__native_batch_norm_legit_no_training_clone_convolution_2)
        .other          triton_poi_fused__native_batch_norm_legit_no_training_clone_convolution_2,@"STO_CUDA_ENTRY STV_DEFAULT"
triton_poi_fused__native_batch_norm_legit_no_training_clone_convolution_2:
.text.triton_poi_fused__native_batch_norm_legit_no_training_clone_convolution_2:
[----:B------:R-:W0:Y:S01]  /*0000*/  LDC R1, c[0x0][0x28] ;  /* 0x00000a00ff017b82 */ /* 0x000e220000000800 */
[----:B------:R-:W1:Y:S07]  /*0010*/  S2R R3, SR_TID.X ;  /* 0x0000000000037919 */ /* 0x000e6e0000002100 */
[----:B------:R-:W2:Y:S01]  /*0020*/  LDC.64 R20, c[0x0][0x228] ;  /* 0x00008a00ff147b82 */ /* 0x000ea20000000a00 */
[----:B------:R-:W-:Y:S01]  /*0030*/  HFMA2.MMA R10, -RZ, RZ, 0, 0 ;  /* 0x00000000ff0a7435 */ /* 0x000fe200000001ff */
[----:B------:R-:W-:Y:S01]  /*0040*/  ULDC.64 UR4, c[0x0][0x208] ;  /* 0x0000820000047ab9 */ /* 0x000fe20000000a00 */
[----:B------:R-:W3:Y:S05]  /*0050*/  S2R R12, SR_CTAID.X ;  /* 0x00000000000c7919 */ /* 0x000eea0000002500 */
[----:B------:R-:W4:Y:S08]  /*0060*/  LDC.64 R18, c[0x0][0x218] ;  /* 0x00008600ff127b82 */ /* 0x000f300000000a00 */
[----:B------:R-:W5:Y:S08]  /*0070*/  LDC.64 R14, c[0x0][0x220] ;  /* 0x00008800ff0e7b82 */ /* 0x000f700000000a00 */
[----:B------:R-:W4:Y:S01]  /*0080*/  LDC.64 R6, c[0x0][0x230] ;  /* 0x00008c00ff067b82 */ /* 0x000f220000000a00 */
[----:B-1----:R-:W-:-:S07]  /*0090*/  LOP3.LUT R3, R3, 0x7f, RZ, 0xc0, !PT ;  /* 0x0000007f03037812 */ /* 0x002fce00078ec0ff */
[----:B------:R-:W1:Y:S01]  /*00a0*/  LDC.64 R4, c[0x0][0x238] ;  /* 0x00008e00ff047b82 */ /* 0x000e620000000a00 */
[----:B---3--:R-:W-:-:S04]  /*00b0*/  LEA R8, R12, R3, 0x7 ;  /* 0x000000030c087211 */ /* 0x008fc800078e38ff */
[C---:B------:R-:W-:Y:S01]  /*00c0*/  ISETP.GE.AND P0, PT, R8.reuse, 0xc00, PT ;  /* 0x00000c000800780c */ /* 0x040fe20003f06270 */
[----:B------:R-:W-:-:S05]  /*00d0*/  IMAD.HI R9, R8, 0x2aaaaaab, RZ ;  /* 0x2aaaaaab08097827 */ /* 0x000fca00078e02ff */
[----:B------:R-:W-:-:S04]  /*00e0*/  SHF.R.U32.HI R0, RZ, 0x1f, R9 ;  /* 0x0000001fff007819 */ /* 0x000fc80000011609 */
[----:B------:R-:W-:-:S04]  /*00f0*/  LEA.HI.SX32 R11, R9, R0, 0x1f ;  /* 0x00000000090b7211 */ /* 0x000fc800078ffaff */
[----:B------:R-:W-:-:S04]  /*0100*/  SHF.R.S32.HI R2, RZ, 0x1f, R11 ;  /* 0x0000001fff027819 */ /* 0x000fc8000001140b */
[----:B------:R-:W-:-:S04]  /*0110*/  LEA.HI R2, R2, R11, RZ, 0x6 ;  /* 0x0000000b02027211 */ /* 0x000fc800078f30ff */
[----:B------:R-:W-:-:S05]  /*0120*/  LOP3.LUT R2, R2, 0xffffffc0, RZ, 0xc0, !PT ;  /* 0xffffffc002027812 */ /* 0x000fca00078ec0ff */
[----:B------:R-:W-:Y:S02]  /*0130*/  IMAD.IADD R11, R11, 0x1, -R2 ;  /* 0x000000010b0b7824 */ /* 0x000fe400078e0a02 */
[----:B------:R-:W3:Y:S02]  /*0140*/  LDC.64 R2, c[0x0][0x210] ;  /* 0x00008400ff027b82 */ /* 0x000ee40000000a00 */
[----:B--2---:R-:W-:-:S05]  /*0150*/  IMAD.WIDE R20, R11, 0x4, R20 ;  /* 0x000000040b147825 */ /* 0x004fca00078e0214 */
[----:B------:R5:W2:Y:S01]  /*0160*/  @!P0 LDG.E.EL R10, desc[UR4][R20.64] ;  /* 0x00000004140a8981 */ /* 0x000aa2000c2e1900 */
[----:B------:R-:W-:Y:S01]  /*0170*/  IMAD.MOV.U32 R13, RZ, RZ, RZ ;  /* 0x000000ffff0d7224 */ /* 0x000fe200078e00ff */
[----:B------:R-:W-:Y:S01]  /*0180*/  CS2R R16, SRZ ;  /* 0x0000000000107805 */ /* 0x000fe2000001ff00 */
[----:B----4-:R-:W-:-:S05]  /*0190*/  IMAD.WIDE R18, R11, 0x4, R18 ;  /* 0x000000040b127825 */ /* 0x010fca00078e0212 */
[----:B------:R4:W2:Y:S01]  /*01a0*/  @!P0 LDG.E.EL R13, desc[UR4][R18.64] ;  /* 0x00000004120d8981 */ /* 0x0008a2000c2e1900 */
[----:B-----5:R-:W-:-:S04]  /*01b0*/  IMAD.WIDE R20, R11, 0x4, R14 ;  /* 0x000000040b147825 */ /* 0x020fc800078e020e */
[----:B---3--:R-:W-:Y:S01]  /*01c0*/  IMAD.WIDE R2, R8, 0x4, R2 ;  /* 0x0000000408027825 */ /* 0x008fe200078e0202 */
[----:B------:R-:W3:Y:S04]  /*01d0*/  @!P0 LDG.E.EL R17, desc[UR4][R20.64] ;  /* 0x0000000414118981 */ /* 0x000ee8000c2e1900 */
[----:B------:R-:W5:Y:S01]  /*01e0*/  @!P0 LDG.E R16, desc[UR4][R2.64] ;  /* 0x0000000402108981 */ /* 0x000f62000c1e1900 */
[----:B------:R-:W-:Y:S01]  /*01f0*/  CS2R R14, SRZ ;  /* 0x00000000000e7805 */ /* 0x000fe2000001ff00 */
[----:B0-----:R-:W-:-:S04]  /*0200*/  IMAD.WIDE R6, R11, 0x4, R6 ;  /* 0x000000040b067825 */ /* 0x001fc800078e0206 */
[----:B-1----:R-:W-:Y:S01]  /*0210*/  IMAD.WIDE R4, R11, 0x4, R4 ;  /* 0x000000040b047825 */ /* 0x002fe200078e0204 */
[----:B------:R-:W3:Y:S04]  /*0220*/  @!P0 LDG.E.EL R15, desc[UR4][R6.64] ;  /* 0x00000004060f8981 */ /* 0x000ee8000c2e1900 */
[----:B------:R0:W3:Y:S01]  /*0230*/  @!P0 LDG.E.EL R14, desc[UR4][R4.64] ;  /* 0x00000004040e8981 */ /* 0x0000e2000c2e1900 */
[----:B----4-:R-:W-:Y:S02]  /*0240*/  MOV R19, 0x3e800000 ;  /* 0x3e80000000137802 */ /* 0x010fe40000000f00 */
[----:B------:R-:W-:-:S04]  /*0250*/  SHF.R.S32.HI R12, RZ, 0x18, R12 ;  /* 0x00000018ff0c7819 */ /* 0x000fc8000001140c */
[----:B0-----:R-:W-:-:S04]  /*0260*/  SGXT R5, R12, 0x1 ;  /* 0x000000010c05781a */ /* 0x001fc80000000200 */
[----:B------:R-:W-:Y:S02]  /*0270*/  LEA.HI R6, R5, R8, RZ, 0x2 ;  /* 0x0000000805067211 */ /* 0x000fe400078f10ff */
[----:B------:R-:W0:Y:S01]  /*0280*/  LDC.64 R4, c[0x0][0x240] ;  /* 0x00009000ff047b82 */ /* 0x000e220000000a00 */
[----:B--2---:R-:W-:-:S04]  /*0290*/  FADD R10, R10, 9.9999997473787516356e-06 ;  /* 0x3727c5ac0a0a7421 */ /* 0x004fc80000000000 */
[----:B------:R-:W1:Y:S02]  /*02a0*/  MUFU.SQRT R18, R10 ;  /* 0x0000000a00127308 */ /* 0x000e640000002000 */
[C---:B-1----:R-:W-:Y:S02]  /*02b0*/  FSETP.GT.AND P1, PT, R18.reuse, 8.50705917302346158658e+37, PT ;  /* 0x7e8000001200780b */ /* 0x042fe40003f24000 */
[----:B------:R-:W-:-:S11]  /*02c0*/  FSETP.GEU.AND P2, PT, R18, 1.175494350822287508e-38, PT ;  /* 0x008000001200780b */ /* 0x000fd60003f4e000 */
[----:B------:R-:W-:-:S04]  /*02d0*/  @P1 FMUL R18, R18, 0.25 ;  /* 0x3e80000012121820 */ /* 0x000fc80000400000 */
[----:B------:R-:W-:-:S06]  /*02e0*/  @!P2 FMUL R18, R18, 16777216 ;  /* 0x4b8000001212a820 */ /* 0x000fcc0000400000 */
[----:B------:R-:W1:Y:S01]  /*02f0*/  MUFU.RCP R18, R18 ;  /* 0x0000001200127308 */ /* 0x000e620000001000 */
[----:B------:R-:W-:Y:S01]  /*0300*/  FSEL R7, R19, 1, P1 ;  /* 0x3f80000013077808 */ /* 0x000fe20000800000 */
[----:B-----5:R-:W-:-:S04]  /*0310*/  FADD R13, R13, R16 ;  /* 0x000000100d0d7221 */ /* 0x020fc80000000000 */
[----:B------:R-:W-:Y:S01]  /*0320*/  @!P2 FMUL R7, R7, 16777216 ;  /* 0x4b8000000707a820 */ /* 0x000fe20000400000 */
[----:B---3--:R-:W-:Y:S01]  /*0330*/  FADD R17, R13, -R17 ;  /* 0x800000110d117221 */ /* 0x008fe20000000000 */
[----:B------:R-:W-:Y:S02]  /*0340*/  LOP3.LUT R19, R6, 0xfffffffc, RZ, 0xc0, !PT ;  /* 0xfffffffc06137812 */ /* 0x000fe400078ec0ff */
[----:B-1----:R-:W-:Y:S01]  /*0350*/  FMUL R10, R18, R7 ;  /* 0x00000007120a7220 */ /* 0x002fe20000400000 */
[----:B------:R-:W-:Y:S02]  /*0360*/  SHF.R.S32.HI R7, RZ, 0x2, R6 ;  /* 0x00000002ff077819 */ /* 0x000fe40000011406 */
[----:B------:R-:W-:Y:S01]  /*0370*/  LEA.HI.SX32 R6, R9, R0, 0x19 ;  /* 0x0000000009067211 */ /* 0x000fe200078fcaff */
[----:B------:R-:W-:Y:S02]  /*0380*/  FMUL R17, R17, R10 ;  /* 0x0000000a11117220 */ /* 0x000fe40000400000 */
[----:B------:R-:W-:-:S04]  /*0390*/  IMAD.HI R0, R7, 0x55555556, RZ ;  /* 0x5555555607007827 */ /* 0x000fc800078e02ff */
[----:B------:R-:W-:Y:S01]  /*03a0*/  FFMA R15, R17, R15, R14 ;  /* 0x0000000f110f7223 */ /* 0x000fe2000000000e */
[----:B------:R-:W-:Y:S01]  /*03b0*/  IMAD.IADD R19, R8, 0x1, -R19 ;  /* 0x0000000108137824 */ /* 0x000fe200078e0a13 */
[----:B------:R-:W-:-:S03]  /*03c0*/  LEA.HI R0, R0, R0, RZ, 0x1 ;  /* 0x0000000000007211 */ /* 0x000fc600078f08ff */
[----:B------:R-:W-:Y:S01]  /*03d0*/  FSETP.GT.AND P1, PT, R15, RZ, PT ;  /* 0x000000ff0f00720b */ /* 0x000fe20003f24000 */
[----:B------:R-:W-:Y:S02]  /*03e0*/  IMAD R6, R6, 0x300, R19 ;  /* 0x0000030006067824 */ /* 0x000fe400078e0213 */
[----:B------:R-:W-:-:S03]  /*03f0*/  IMAD R0, R0, -0x3, R7 ;  /* 0xfffffffd00007824 */ /* 0x000fc600078e0207 */
[----:B------:R-:W-:Y:S01]  /*0400*/  LEA R11, R11, R6, 0x2 ;  /* 0x000000060b0b7211 */ /* 0x000fe200078e10ff */
[----:B------:R1:W-:Y:S03]  /*0410*/  @!P0 STG.E desc[UR4][R2.64], R13 ;  /* 0x0000000d02008986 */ /* 0x0003e6000c101904 */
[----:B------:R-:W-:-:S03]  /*0420*/  LEA R11, R0, R11, 0x8 ;  /* 0x0000000b000b7211 */ /* 0x000fc600078e40ff */
[----:B------:R-:W-:Y:S02]  /*0430*/  @!P1 FMUL R15, R15, 0.0099999997764825820923 ;  /* 0x3c23d70a0f0f9820 */ /* 0x000fe40000400000 */
[----:B0-----:R-:W-:Y:S01]  /*0440*/  IMAD.WIDE R4, R11, 0x4, R4 ;  /* 0x000000040b047825 */ /* 0x001fe200078e0204 */
[----:B------:R-:W-:Y:S06]  /*0450*/  @P0 EXIT ;  /* 0x000000000000094d */ /* 0x000fec0003800000 */
[----:B------:R-:W-:Y:S01]  /*0460*/  STG.E desc[UR4][R4.64], R15 ;  /* 0x0000000f04007986 */ /* 0x000fe2000c101904 */
[----:B------:R-:W-:Y:S05]  /*0470*/  EXIT ;  /* 0x000000000000794d */ /* 0x000fea0003800000 */
.L_x_0:
[----:B------:R-:W-:-:S00]  /*0480*/  BRA `(.L_x_0) ;  /* 0xfffffffc00fc7947 */ /* 0x000fc0000383ffff */
[----:B------:R-:W-:-:S00]  /*0490*/  NOP ;  /* 0x0000000000007918 */ /* 0x000fc00000000000 */
        /* <DEDUP_REMOVED lines=14> */
.L_x_1:


//--------------------- .nv.global.init           --------------------------
	.section	.nv.global.init,"aw",@progbits
.nv.global.init:
	.type		_$_str,@object
	.size		_$_str,(_$_str_$_2 - _$_str)
_$_str:
        /*0000*/ 	.byte	0x5f, 0x5f, 0x43, 0x55, 0x44, 0x41, 0x5f, 0x46, 0x54, 0x5a, 0x00
	.type		_$_str_$_2,@object
	.size		_$_str_$_2,(.L_1 - _$_str_$_2)
_$_str_$_2:
        /*000b*/ 	.byte	0x5f, 0x5f, 0x43, 0x55, 0x44, 0x41, 0x5f, 0x50, 0x52, 0x45, 0x43, 0x5f, 0x53, 0x51, 0x52, 0x54
        /*001b*/ 	.byte	0x00
.L_1:


//--------------------- .nv.constant0.triton_poi_fused__native_batch_norm_legit_no_training_clone_convolution_2 --------------------------
	.section	.nv.constant0.triton_poi_fused__native_batch_norm_legit_no_training_clone_convolution_2,"a",@progbits
	.sectionflags	@""
	.align	4
.nv.constant0.triton_poi_fused__native_batch_norm_legit_no_training_clone_convolution_2:
	.zero		588
